	.headerflags	@"EF_CUDA_TEXMODE_UNIFIED EF_CUDA_64BIT_ADDRESS EF_CUDA_ACCELERATORS EF_CUDA_SM90 EF_CUDA_VIRTUAL_SM(EF_CUDA_SM90)"
	.elftype	@"ET_EXEC"


//--------------------- .nv.info                  --------------------------
	.section	.nv.info,"",@"SHT_CUDA_INFO"
	.align	4


	//----- nvinfo : EIATTR_REGCOUNT
	.align		4
        /*0000*/ 	.byte	0x04, 0x2f
        /*0002*/ 	.short	(.L_1 - .L_0)
	.align		4
.L_0:
        /*0004*/ 	.word	index@(triton_mm)
        /*0008*/ 	.word	0x00000020


	//----- nvinfo : EIATTR_MIN_STACK_SIZE
	.align		4
.L_1:
        /*000c*/ 	.byte	0x04, 0x12
        /*000e*/ 	.short	(.L_3 - .L_2)
	.align		4
.L_2:
        /*0010*/ 	.word	index@(triton_mm)
        /*0014*/ 	.word	0x00000000


	//----- nvinfo : EIATTR_FRAME_SIZE
	.align		4
.L_3:
        /*0018*/ 	.byte	0x04, 0x11
        /*001a*/ 	.short	(.L_5 - .L_4)
	.align		4
.L_4:
        /*001c*/ 	.word	index@(triton_mm)
        /*0020*/ 	.word	0x00000000


	//----- nvinfo : EIATTR_MIN_STACK_SIZE
	.align		4
.L_5:
        /*0024*/ 	.byte	0x04, 0x12
        /*0026*/ 	.short	(.L_7 - .L_6)
	.align		4
.L_6:
        /*0028*/ 	.word	index@(triton_mm)
        /*002c*/ 	.word	0x00000000
.L_7:


//--------------------- .nv.info.triton_mm        --------------------------
	.section	.nv.info.triton_mm,"",@"SHT_CUDA_INFO"
	.sectionflags	@""
	.align	4


	//----- nvinfo : EIATTR_CUDA_API_VERSION
	.align		4
        /*0000*/ 	.byte	0x04, 0x37
        /*0002*/ 	.short	(.L_9 - .L_8)
.L_8:
        /*0004*/ 	.word	0x0000007c


	//----- nvinfo : EIATTR_KPARAM_INFO
	.align		4
.L_9:
        /*0008*/ 	.byte	0x04, 0x17
        /*000a*/ 	.short	(.L_11 - .L_10)
.L_10:
        /*000c*/ 	.word	0x00000000
        /*0010*/ 	.short	0x0002
        /*0012*/ 	.short	0x0010
        /*0014*/ 	.byte	0x00, 0xf0, 0x21, 0x00


	//----- nvinfo : EIATTR_KPARAM_INFO
	.align		4
.L_11:
        /*0018*/ 	.byte	0x04, 0x17
        /*001a*/ 	.short	(.L_13 - .L_12)
.L_12:
        /*001c*/ 	.word	0x00000000
        /*0020*/ 	.short	0x0001
        /*0022*/ 	.short	0x0008
        /*0024*/ 	.byte	0x00, 0xf0, 0x21, 0x00


	//----- nvinfo : EIATTR_KPARAM_INFO
	.align		4
.L_13:
        /*0028*/ 	.byte	0x04, 0x17
        /*002a*/ 	.short	(.L_15 - .L_14)
.L_14:
        /*002c*/ 	.word	0x00000000
        /*0030*/ 	.short	0x0000
        /*0032*/ 	.short	0x0000
        /*0034*/ 	.byte	0x00, 0xf0, 0x21, 0x00


	//----- nvinfo : EIATTR_SPARSE_MMA_MASK
	.align		4
.L_15:
        /*0038*/ 	.byte	0x03, 0x50
        /*003a*/ 	.short	0x0000


	//----- nvinfo : EIATTR_MAXREG_COUNT
	.align		4
        /*003c*/ 	.byte	0x03, 0x1b
        /*003e*/ 	.short	0x00ff


	//----- nvinfo : EIATTR_EXIT_INSTR_OFFSETS
	.align		4
        /*0040*/ 	.byte	0x04, 0x1c
        /*0042*/ 	.short	(.L_17 - .L_16)


	//   ....[0]....
.L_16:
        /*0044*/ 	.word	0x00000be0


	//   ....[1]....
        /*0048*/ 	.word	0x00000c30


	//----- nvinfo : EIATTR_MAX_THREADS
	.align		4
.L_17:
        /*004c*/ 	.byte	0x04, 0x05
        /*004e*/ 	.short	(.L_19 - .L_18)
.L_18:
        /*0050*/ 	.word	0x00000080
        /*0054*/ 	.word	0x00000001
        /*0058*/ 	.word	0x00000001


	//----- nvinfo : EIATTR_CBANK_PARAM_SIZE
	.align		4
.L_19:
        /*005c*/ 	.byte	0x03, 0x19
        /*005e*/ 	.short	0x0018


	//----- nvinfo : EIATTR_PARAM_CBANK
	.align		4
        /*0060*/ 	.byte	0x04, 0x0a
        /*0062*/ 	.short	(.L_21 - .L_20)
	.align		4
.L_20:
        /*0064*/ 	.word	index@(.nv.constant0.triton_mm)
        /*0068*/ 	.short	0x0210
        /*006a*/ 	.short	0x0018


	//----- nvinfo : EIATTR_SW_WAR
	.align		4
.L_21:
        /*006c*/ 	.byte	0x04, 0x36
        /*006e*/ 	.short	(.L_23 - .L_22)
.L_22:
        /*0070*/ 	.word	0x00000008
.L_23:


//--------------------- .nv.callgraph             --------------------------
	.section	.nv.callgraph,"",@"SHT_CUDA_CALLGRAPH"
	.align	4
	.sectionentsize	8
	.align		4
        /*0000*/ 	.word	0x00000000
	.align		4
        /*0004*/ 	.word	0xffffffff
	.align		4
        /*0008*/ 	.word	0x00000000
	.align		4
        /*000c*/ 	.word	0xfffffffe
	.align		4
        /*0010*/ 	.word	0x00000000
	.align		4
        /*0014*/ 	.word	0xfffffffd
	.align		4
        /*0018*/ 	.word	0x00000000
	.align		4
        /*001c*/ 	.word	0xfffffffc


//--------------------- .text.triton_mm           --------------------------
	.section	.text.triton_mm,"ax",@progbits
	.sectionflags	@"SHF_BARRIERS=1"
	.align	128
        .global         triton_mm
        .type           triton_mm,@function
        .size           triton_mm,(.L_x_2 - triton_mm)
        .other          triton_mm,@"STO_CUDA_ENTRY STV_DEFAULT"
triton_mm:
.text.triton_mm:
[----:B------:R-:W1:Y:S08]  /*0000*/  LDC R1, c[0x0][0x28] ;  /* 0x00000a00ff017b82 */ /* 0x000e700000000800 */
[----:B------:R-:W2:Y:S01]  /*0010*/  S2UR UR13, SR_CTAID.X ;  /* 0x00000000000d79c3 */ /* 0x000ea20000002500 */
[----:B------:R-:W3:Y:S01]  /*0020*/  S2R R24, SR_TID.X ;  /* 0x0000000000187919 */ /* 0x000ee20000002100 */
[----:B------:R-:W-:-:S06]  /*0030*/  ULDC.64 UR14, c[0x0][0x208] ;  /* 0x00008200000e7ab9 */ /* 0x000fcc0000000a00 */
[----:B------:R-:W4:Y:S08]  /*0040*/  LDC.64 R16, c[0x0][0x210] ;  /* 0x00008400ff107b82 */ /* 0x000f300000000a00 */
[----:B------:R-:W5:Y:S01]  /*0050*/  LDC.64 R18, c[0x0][0x218] ;  /* 0x00008600ff127b82 */ /* 0x000f620000000a00 */
[----:B--2---:R-:W-:-:S04]  /*0060*/  UIMAD.WIDE UR4, UR13, 0x38e38e39, URZ ;  /* 0x38e38e390d0478a5 */ /* 0x004fc8000f8e023f */
[----:B------:R-:W-:-:S04]  /*0070*/  USHF.R.U32.HI UR4, URZ, 0x1f, UR5 ;  /* 0x0000001f3f047899 */ /* 0x000fc80008011605 */
[----:B------:R-:W-:Y:S01]  /*0080*/  ULEA.HI.SX32 UR6, UR5, UR4, 0x17 ;  /* 0x0000000405067291 */ /* 0x000fe2000f8fba3f */
[C---:B---3--:R-:W-:Y:S01]  /*0090*/  IMAD.SHL.U32 R5, R24.reuse, 0x2, RZ ;  /* 0x0000000218057824 */ /* 0x048fe200078e00ff */
[----:B------:R-:W-:Y:S01]  /*00a0*/  SHF.R.U32.HI R22, RZ, 0x3, R24 ;  /* 0x00000003ff167819 */ /* 0x000fe20000011618 */
[----:B------:R-:W-:Y:S01]  /*00b0*/  UMOV UR4, 0xfffffff8 ;  /* 0xfffffff800047882 */ /* 0x000fe20000000000 */
[----:B------:R-:W-:Y:S01]  /*00c0*/  UIMAD UR8, UR6, -0x900, UR13 ;  /* 0xfffff700060878a4 */ /* 0x000fe2000f8e020d */
[----:B------:R-:W-:Y:S01]  /*00d0*/  IMAD.SHL.U32 R23, R24, 0x8, RZ ;  /* 0x0000000818177824 */ /* 0x000fe200078e00ff */
[----:B------:R-:W-:Y:S01]  /*00e0*/  UIMAD UR4, UR6, UR4, 0x1 ;  /* 0x00000001060474a4 */ /* 0x000fe2000f8e0204 */
[----:B------:R-:W-:Y:S01]  /*00f0*/  SGXT.U32 R22, R22, 0x4 ;  /* 0x000000041616781a */ /* 0x000fe20000000000 */
[C---:B------:R-:W-:Y:S01]  /*0100*/  IMAD.SHL.U32 R20, R24.reuse, 0x20, RZ ;  /* 0x0000002018147824 */ /* 0x040fe200078e00ff */
[----:B------:R-:W-:Y:S01]  /*0110*/  LOP3.LUT R27, R5, 0xe, RZ, 0xc0, !PT ;  /* 0x0000000e051b7812 */ /* 0x000fe200078ec0ff */
[----:B------:R-:W-:Y:S01]  /*0120*/  UISETP.LT.AND UP0, UPT, UR4, 0x8, UPT ;  /* 0x000000080400788c */ /* 0x000fe2000bf01270 */
[----:B------:R-:W-:Y:S01]  /*0130*/  IMAD.U32 R4, RZ, RZ, UR8 ;  /* 0x00000008ff047e24 */ /* 0x000fe2000f8e00ff */
[----:B------:R-:W-:-:S02]  /*0140*/  LOP3.LUT R25, R24, 0x7, RZ, 0xc0, !PT ;  /* 0x0000000718197812 */ /* 0x000fc400078ec0ff */
[----:B------:R-:W-:Y:S01]  /*0150*/  USEL UR7, UR4, 0x8, UP0 ;  /* 0x0000000804077887 */ /* 0x000fe20008000000 */
[--C-:B----4-:R-:W-:Y:S01]  /*0160*/  IMAD.WIDE.U32 R26, R27, 0x2, R16.reuse ;  /* 0x000000021b1a7825 */ /* 0x110fe200078e0010 */
[----:B------:R-:W-:Y:S01]  /*0170*/  IABS R4, R4 ;  /* 0x0000000400047213 */ /* 0x000fe20000000000 */
[----:B------:R-:W-:Y:S01]  /*0180*/  UMOV UR4, URZ ;  /* 0x0000003f00047c82 */ /* 0x000fe20008000000 */
[----:B------:R-:W-:Y:S01]  /*0190*/  ULOP3.LUT UR8, UR8, UR7, URZ, 0x3c, !UPT ;  /* 0x0000000708087292 */ /* 0x000fe2000f8e3c3f */
[----:B------:R-:W-:Y:S01]  /*01a0*/  IMAD.WIDE.U32 R16, R25, 0x4, R16 ;  /* 0x0000000419107825 */ /* 0x000fe200078e0010 */
[----:B------:R-:W-:-:S03]  /*01b0*/  R2UR UR10, R4 ;  /* 0x00000000040a72ca */ /* 0x000fc600000e0000 */
[----:B------:R-:W-:Y:S01]  /*01c0*/  IMAD.U32 R3, RZ, RZ, UR7 ;  /* 0x00000007ff037e24 */ /* 0x000fe2000f8e00ff */
[----:B------:R-:W-:-:S04]  /*01d0*/  IADD3 R28, P1, R16, 0x40, RZ ;  /* 0x00000040101c7810 */ /* 0x000fc80007f3e0ff */
[-C--:B------:R-:W-:Y:S02]  /*01e0*/  IABS R0, R3.reuse ;  /* 0x0000000300007213 */ /* 0x080fe40000000000 */
[----:B------:R-:W-:Y:S02]  /*01f0*/  IABS R3, R3 ;  /* 0x0000000300037213 */ /* 0x000fe40000000000 */
[----:B------:R-:W-:-:S13]  /*0200*/  R2UR UR16, R0 ;  /* 0x00000000001072ca */ /* 0x000fda00000e0000 */
[----:B------:R-:W2:Y:S08]  /*0210*/  I2F.RP R0, UR16 ;  /* 0x0000001000007d06 */ /* 0x000eb00008209400 */
[----:B--2---:R-:W2:Y:S02]  /*0220*/  MUFU.RCP R0, R0 ;  /* 0x0000000000007308 */ /* 0x004ea40000001000 */
[----:B--2---:R-:W-:-:S02]  /*0230*/  VIADD R2, R0, 0xffffffe ;  /* 0x0ffffffe00027836 */ /* 0x004fc40000000000 */
[----:B------:R-:W-:-:S04]  /*0240*/  IMAD.MOV R0, RZ, RZ, -R3 ;  /* 0x000000ffff007224 */ /* 0x000fc800078e0a03 */
[----:B------:R-:W2:Y:S01]  /*0250*/  F2I.FTZ.U32.TRUNC.NTZ R2, R2 ;  /* 0x0000000200027305 */ /* 0x000ea2000021f000 */
[----:B------:R-:W-:Y:S02]  /*0260*/  R2UR UR11, R0 ;  /* 0x00000000000b72ca */ /* 0x000fe400000e0000 */
[----:B--2---:R-:W-:Y:S02]  /*0270*/  R2UR UR5, R2 ;  /* 0x00000000020572ca */ /* 0x004fe400000e0000 */
[----:B------:R-:W-:-:S04]  /*0280*/  SHF.R.U32.HI R2, RZ, 0x1, R24 ;  /* 0x00000001ff027819 */ /* 0x000fc80000011618 */
[----:B------:R-:W-:-:S07]  /*0290*/  SGXT.U32 R2, R2, 0x6 ;  /* 0x000000060202781a */ /* 0x000fce0000000000 */
[----:B------:R-:W-:-:S04]  /*02a0*/  UIADD3 UR9, URZ, -UR5, URZ ;  /* 0x800000053f097290 */ /* 0x000fc8000fffe03f */
[----:B------:R-:W-:-:S04]  /*02b0*/  UIMAD UR9, UR9, UR16, URZ ;  /* 0x00000010090972a4 */ /* 0x000fc8000f8e023f */
[----:B------:R-:W-:-:S07]  /*02c0*/  UIMAD.WIDE.U32 UR4, UR5, UR9, UR4 ;  /* 0x00000009050472a5 */ /* 0x000fce000f8e0004 */
[----:B------:R-:W-:Y:S02]  /*02d0*/  UMOV UR9, UR5 ;  /* 0x0000000500097c82 */ /* 0x000fe40008000000 */
[----:B------:R-:W-:-:S04]  /*02e0*/  UIMAD.WIDE.U32 UR4, UR9, UR10, URZ ;  /* 0x0000000a090472a5 */ /* 0x000fc8000f8e003f */
[----:B------:R-:W-:-:S04]  /*02f0*/  UIMAD UR4, UR5, UR11, UR10 ;  /* 0x0000000b050472a4 */ /* 0x000fc8000f8e020a */
[----:B------:R-:W-:-:S11]  /*0300*/  UISETP.GT.U32.AND UP1, UPT, UR16, UR4, UPT ;  /* 0x000000041000728c */ /* 0x000fd6000bf24070 */
[----:B------:R-:W-:Y:S02]  /*0310*/  @!UP1 UIADD3 UR4, UR4, -UR16, URZ ;  /* 0x8000001004049290 */ /* 0x000fe4000fffe03f */
[----:B------:R-:W-:Y:S02]  /*0320*/  @!UP1 UIADD3 UR5, UR5, 0x1, URZ ;  /* 0x0000000105059890 */ /* 0x000fe4000fffe03f */
[----:B------:R-:W-:Y:S02]  /*0330*/  UISETP.GE.U32.AND UP0, UPT, UR4, UR16, UPT ;  /* 0x000000100400728c */ /* 0x000fe4000bf06070 */
[----:B------:R-:W-:Y:S01]  /*0340*/  UISETP.GE.AND UP1, UPT, UR8, URZ, UPT ;  /* 0x0000003f0800728c */ /* 0x000fe2000bf26270 */
[----:B------:R-:W2:Y:S01]  /*0350*/  S2UR UR8, SR_CgaCtaId ;  /* 0x00000000000879c3 */ /* 0x000ea20000008800 */
[----:B------:R-:W-:-:S07]  /*0360*/  UMOV UR4, 0x400 ;  /* 0x0000040000047882 */ /* 0x000fce0000000000 */
[----:B------:R-:W-:Y:S02]  /*0370*/  @UP0 UIADD3 UR5, UR5, 0x1, URZ ;  /* 0x0000000105050890 */ /* 0x000fe4000fffe03f */
[----:B------:R-:W-:Y:S02]  /*0380*/  UISETP.NE.AND UP0, UPT, UR7, URZ, UPT ;  /* 0x0000003f0700728c */ /* 0x000fe4000bf05270 */
[----:B------:R-:W-:Y:S02]  /*0390*/  ULOP3.LUT UR7, URZ, UR7, URZ, 0x33, !UPT ;  /* 0x000000073f077292 */ /* 0x000fe4000f8e333f */
[----:B------:R-:W-:-:S04]  /*03a0*/  @!UP1 UIADD3 UR5, -UR5, URZ, URZ ;  /* 0x0000003f05059290 */ /* 0x000fc8000fffe13f */
[----:B------:R-:W-:-:S04]  /*03b0*/  USEL UR5, UR7, UR5, !UP0 ;  /* 0x0000000507057287 */ /* 0x000fc8000c000000 */
[----:B------:R-:W-:Y:S02]  /*03c0*/  USHF.L.U32 UR12, UR5, 0x6, URZ ;  /* 0x00000006050c7899 */ /* 0x000fe4000800063f */
[----:B--2---:R-:W-:-:S03]  /*03d0*/  UPRMT UR8, UR8, 0x654, UR4 ;  /* 0x0000065408087896 */ /* 0x004fc60008000004 */
[----:B------:R-:W-:Y:S01]  /*03e0*/  UMOV UR4, 0x10 ;  /* 0x0000001000047882 */ /* 0x000fe20000000000 */
[----:B------:R-:W-:-:S05]  /*03f0*/  LOP3.LUT R0, R2, UR12, RZ, 0xfc, !PT ;  /* 0x0000000c02007c12 */ /* 0x000fca000f8efcff */
[----:B------:R-:W-:-:S05]  /*0400*/  IMAD.HI R3, R0, 0x38e38e39, RZ ;  /* 0x38e38e3900037827 */ /* 0x000fca00078e02ff */
[----:B------:R-:W-:-:S04]  /*0410*/  SHF.R.U32.HI R4, RZ, 0x1f, R3 ;  /* 0x0000001fff047819 */ /* 0x000fc80000011603 */
[----:B------:R-:W-:Y:S02]  /*0420*/  LEA.HI.SX32 R3, R3, R4, 0x14 ;  /* 0x0000000403037211 */ /* 0x000fe400078fa2ff */
[----:B------:R-:W-:-:S03]  /*0430*/  SHF.R.U32.HI R4, RZ, 0x2, R24 ;  /* 0x00000002ff047819 */ /* 0x000fc60000011618 */
[----:B------:R-:W-:Y:S01]  /*0440*/  IMAD R6, R3, -0x4800, R0 ;  /* 0xffffb80003067824 */ /* 0x000fe200078e0200 */
[----:B------:R-:W-:Y:S02]  /*0450*/  LOP3.LUT R7, R5, 0x8, R4, 0x48, !PT ;  /* 0x0000000805077812 */ /* 0x000fe400078e4804 */
[----:B------:R-:W-:Y:S02]  /*0460*/  LOP3.LUT R0, R5, 0x6, RZ, 0xc0, !PT ;  /* 0x0000000605007812 */ /* 0x000fe400078ec0ff */
[----:B------:R-:W-:Y:S01]  /*0470*/  LOP3.LUT R3, R23, 0x8, RZ, 0xc0, !PT ;  /* 0x0000000817037812 */ /* 0x000fe200078ec0ff */
[----:B------:R-:W-:Y:S01]  /*0480*/  IMAD R7, R22, 0x10, R7 ;  /* 0x0000001016077824 */ /* 0x000fe200078e0207 */
[----:B------:R-:W-:Y:S02]  /*0490*/  LOP3.LUT R5, R23, 0x8, R24, 0x48, !PT ;  /* 0x0000000817057812 */ /* 0x000fe400078e4818 */
[----:B------:R-:W-:Y:S01]  /*04a0*/  LOP3.LUT R8, R4, 0x18, RZ, 0xc0, !PT ;  /* 0x0000001804087812 */ /* 0x000fe200078ec0ff */
[----:B------:R-:W-:-:S02]  /*04b0*/  IMAD.IADD R7, R0, 0x1, R7 ;  /* 0x0000000100077824 */ /* 0x000fc400078e0207 */
[----:B------:R-:W-:Y:S01]  /*04c0*/  IMAD R3, R6, 0xc00, R3 ;  /* 0x00000c0006037824 */ /* 0x000fe200078e0203 */
[----:B------:R-:W-:Y:S01]  /*04d0*/  SHF.R.U32.HI R6, RZ, 0x2, R24 ;  /* 0x00000002ff067819 */ /* 0x000fe20000011618 */
[----:B------:R-:W-:Y:S01]  /*04e0*/  IMAD R5, R2, 0x10, R5 ;  /* 0x0000001002057824 */ /* 0x000fe200078e0205 */
[----:B------:R-:W-:Y:S01]  /*04f0*/  LEA R2, R7, UR8, 0x1 ;  /* 0x0000000807027c11 */ /* 0x000fe2000f8e08ff */
[----:B-1---5:R-:W-:Y:S01]  /*0500*/  IMAD.WIDE R18, R3, 0x2, R18 ;  /* 0x0000000203127825 */ /* 0x022fe200078e0212 */
[--C-:B------:R-:W-:Y:S02]  /*0510*/  SHF.R.U32.HI R7, RZ, 0x3, R24.reuse ;  /* 0x00000003ff077819 */ /* 0x100fe40000011618 */
[----:B------:R-:W-:Y:S01]  /*0520*/  LEA R3, R5, UR8, 0x1 ;  /* 0x0000000805037c11 */ /* 0x000fe2000f8e08ff */
[----:B------:R-:W-:Y:S01]  /*0530*/  @!PT LDS RZ, [RZ] ;  /* 0x00000000fffff984 */ /* 0x000fe20000000800 */
[----:B------:R-:W-:Y:S01]  /*0540*/  @!PT LDS RZ, [RZ] ;  /* 0x00000000fffff984 */ /* 0x000fe20000000800 */
[----:B------:R-:W-:Y:S01]  /*0550*/  @!PT LDS RZ, [RZ] ;  /* 0x00000000fffff984 */ /* 0x000fe20000000800 */
[----:B------:R-:W-:Y:S01]  /*0560*/  LDGSTS.E [R2], desc[UR14][R26.64] ;  /* 0x000000001a027fae */ /* 0x000fe2000b92184e */
[----:B------:R-:W-:Y:S02]  /*0570*/  SHF.R.U32.HI R5, RZ, 0x4, R24 ;  /* 0x00000004ff057819 */ /* 0x000fe40000011618 */
[----:B------:R-:W-:Y:S01]  /*0580*/  SGXT.U32 R6, R6, 0x1 ;  /* 0x000000010606781a */ /* 0x000fe20000000000 */
[----:B------:R-:W0:Y:S01]  /*0590*/  LDGDEPBAR ;  /* 0x00000000000079af */ /* 0x000e220000000000 */
[----:B------:R-:W-:-:S02]  /*05a0*/  SGXT.U32 R5, R5, 0x1 ;  /* 0x000000010505781a */ /* 0x000fc40000000000 */
[----:B------:R-:W-:Y:S01]  /*05b0*/  SGXT.U32 R4, R7, 0x1 ;  /* 0x000000010704781a */ /* 0x000fe20000000000 */
[----:B------:R-:W-:Y:S02]  /*05c0*/  LDGSTS.E.BYPASS.128 [R3+0x400], desc[UR14][R18.64] ;  /* 0x0040000012037fae */ /* 0x000fe4000b901c4e */
[C---:B------:R-:W-:Y:S01]  /*05d0*/  IMAD R8, R5.reuse, 0x20, R8 ;  /* 0x0000002005087824 */ /* 0x040fe200078e0208 */
[-C--:B------:R-:W-:Y:S01]  /*05e0*/  LOP3.LUT R5, R5, R6.reuse, RZ, 0x3c, !PT ;  /* 0x0000000605057212 */ /* 0x080fe200078e3cff */
[----:B------:R-:W0:Y:S01]  /*05f0*/  LDGDEPBAR ;  /* 0x00000000000079af */ /* 0x000e220000000000 */
[----:B------:R-:W-:Y:S01]  /*0600*/  LOP3.LUT R4, R4, R6, RZ, 0x3c, !PT ;  /* 0x0000000604047212 */ /* 0x000fe200078e3cff */
[----:B------:R-:W-:Y:S02]  /*0610*/  IMAD.IADD R8, R25, 0x1, R8 ;  /* 0x0000000119087824 */ /* 0x000fe400078e0208 */
[----:B------:R-:W-:Y:S02]  /*0620*/  IMAD.SHL.U32 R5, R5, 0x10, RZ ;  /* 0x0000001005057824 */ /* 0x000fe400078e00ff */
[----:B------:R-:W-:-:S02]  /*0630*/  IMAD.SHL.U32 R4, R4, 0x10, RZ ;  /* 0x0000001004047824 */ /* 0x000fc400078e00ff */
[----:B------:R-:W-:Y:S01]  /*0640*/  IMAD.SHL.U32 R21, R8, 0x20, RZ ;  /* 0x0000002008157824 */ /* 0x000fe200078e00ff */
[----:B------:R-:W-:Y:S01]  /*0650*/  LOP3.LUT R20, R5, 0x1e0, R20, 0xf8, !PT ;  /* 0x000001e005147812 */ /* 0x000fe200078ef814 */
[----:B------:R-:W-:-:S03]  /*0660*/  IMAD.X R25, RZ, RZ, R17, P1 ;  /* 0x000000ffff197224 */ /* 0x000fc600008e0611 */
[----:B------:R-:W-:Y:S01]  /*0670*/  LOP3.LUT R21, R4, R21, RZ, 0xfc, !PT ;  /* 0x0000001504157212 */ /* 0x000fe200078efcff */
[----:B------:R-:W-:-:S04]  /*0680*/  DEPBAR.LE SB0, 0x0 ;  /* 0x000080000000791a */ /* 0x000fc80000000000 */
[----:B------:R-:W-:Y:S06]  /*0690*/  BAR.SYNC.DEFER_BLOCKING 0x0 ;  /* 0x0000000000007b1d */ /* 0x000fec0000010000 */
[----:B------:R-:W-:Y:S04]  /*06a0*/  LDSM.16.M88.4 R8, [R20+UR8] ;  /* 0x000000081408783b */ /* 0x000fe80008000200 */
[----:B------:R-:W1:Y:S01]  /*06b0*/  LDSM.16.M88.4 R12, [R21+UR8+0x400] ;  /* 0x00040008150c783b */ /* 0x000e620008000200 */
[----:B------:R-:W-:Y:S06]  /*06c0*/  BAR.SYNC.DEFER_BLOCKING 0x0 ;  /* 0x0000000000007b1d */ /* 0x000fec0000010000 */
[----:B------:R-:W-:Y:S01]  /*06d0*/  @!PT LDS RZ, [RZ] ;  /* 0x00000000fffff984 */ /* 0x000fe20000000800 */
[----:B------:R-:W-:Y:S01]  /*06e0*/  @!PT LDS RZ, [RZ] ;  /* 0x00000000fffff984 */ /* 0x000fe20000000800 */
[----:B------:R-:W-:Y:S01]  /*06f0*/  @!PT LDS RZ, [RZ] ;  /* 0x00000000fffff984 */ /* 0x000fe20000000800 */
[----:B------:R2:W-:Y:S04]  /*0700*/  LDGSTS.E [R2], desc[UR14][R26.64+0x20] ;  /* 0x000000201a027fae */ /* 0x0005e8000b92184e */
[----:B------:R-:W0:Y:S04]  /*0710*/  LDGDEPBAR ;  /* 0x00000000000079af */ /* 0x000e280000000000 */
[----:B------:R3:W-:Y:S04]  /*0720*/  LDGSTS.E.BYPASS.128 [R3+0x400], desc[UR14][R18.64+0x20] ;  /* 0x0040002012037fae */ /* 0x0007e8000b901c4e */
[----:B------:R-:W0:Y:S01]  /*0730*/  LDGDEPBAR ;  /* 0x00000000000079af */ /* 0x000e220000000000 */
[----:B-1----:R-:W-:Y:S01]  /*0740*/  HMMA.16816.F32.BF16 R4, R8, R12, RZ ;  /* 0x0000000c0804723c */ /* 0x002fe200000418ff */
[----:B--2---:R-:W-:-:S02]  /*0750*/  IADD3 R26, P0, R18, 0x40, RZ ;  /* 0x00000040121a7810 */ /* 0x004fc40007f1e0ff */
[----:B------:R-:W-:Y:S02]  /*0760*/  LOP3.LUT R27, R24, 0x1f, RZ, 0xc0, !PT ;  /* 0x0000001f181b7812 */ /* 0x000fe400078ec0ff */
[----:B------:R-:W-:Y:S01]  /*0770*/  SHF.R.U32.HI R24, RZ, 0x5, R24 ;  /* 0x00000005ff187819 */ /* 0x000fe20000011618 */
[----:B------:R-:W-:Y:S01]  /*0780*/  HMMA.16816.F32.BF16 R8, R8, R14, RZ ;  /* 0x0000000e0808723c */ /* 0x000fe200000418ff */
[----:B------:R-:W-:Y:S01]  /*0790*/  IMAD.X R29, RZ, RZ, R19, P0 ;  /* 0x000000ffff1d7224 */ /* 0x000fe200000e0613 */
[----:B------:R-:W-:-:S04]  /*07a0*/  DEPBAR.LE SB0, 0x0 ;  /* 0x000080000000791a */ /* 0x000fc80000000000 */
[----:B---3--:R-:W-:-:S15]  /*07b0*/  BAR.SYNC.DEFER_BLOCKING 0x0 ;  /* 0x0000000000007b1d */ /* 0x008fde0000010000 */
[----:B------:R-:W-:-:S03]  /*07c0*/  NOP ;  /* 0x0000000000007918 */ /* 0x000fc60000000000 */
.L_x_0:
[----:B------:R-:W-:Y:S01]  /*07d0*/  LDSM.16.M88.4 R12, [R20+UR8] ;  /* 0x00000008140c783b */ /* 0x000fe20008000200 */
[----:B------:R-:W-:Y:S02]  /*07e0*/  UISETP.GE.U32.AND UP1, UPT, UR4, 0xbf0, UPT ;  /* 0x00000bf00400788c */ /* 0x000fe4000bf26070 */
[----:B------:R-:W-:Y:S01]  /*07f0*/  UIADD3 UR4, UR4, 0x10, URZ ;  /* 0x0000001004047890 */ /* 0x000fe2000fffe03f */
[----:B------:R-:W1:Y:S01]  /*0800*/  LDSM.16.M88.4 R16, [R21+UR8+0x400] ;  /* 0x000400081510783b */ /* 0x000e620008000200 */
[----:B------:R-:W-:Y:S02]  /*0810*/  BAR.SYNC.DEFER_BLOCKING 0x0 ;  /* 0x0000000000007b1d */ /* 0x000fe40000010000 */
[----:B------:R-:W-:Y:S01]  /*0820*/  PLOP3.LUT P2, PT, PT, PT, UP1, 0x80, 0x0 ;  /* 0x000000000000781c */ /* 0x000fe20003f4f018 */
[----:B-1----:R-:W-:Y:S06]  /*0830*/  HMMA.16816.F32.BF16 R4, R12, R16, R4 ;  /* 0x000000100c04723c */ /* 0x002fec0000041804 */
[----:B------:R-:W-:Y:S07]  /*0840*/  HMMA.16816.F32.BF16 R8, R12, R18, R8 ;  /* 0x000000120c08723c */ /* 0x000fee0000041808 */
[----:B------:R-:W-:Y:S01]  /*0850*/  IMAD.MOV.U32 R12, RZ, RZ, R28 ;  /* 0x000000ffff0c7224 */ /* 0x000fe200078e001c */
[----:B------:R-:W-:Y:S01]  /*0860*/  IADD3 R28, P1, R28, 0x20, RZ ;  /* 0x000000201c1c7810 */ /* 0x000fe20007f3e0ff */
[----:B------:R-:W-:-:S04]  /*0870*/  IMAD.MOV.U32 R13, RZ, RZ, R25 ;  /* 0x000000ffff0d7224 */ /* 0x000fc800078e0019 */
[----:B------:R-:W-:Y:S01]  /*0880*/  IMAD.X R25, RZ, RZ, R25, P1 ;  /* 0x000000ffff197224 */ /* 0x000fe200008e0619 */
[----:B------:R-:W-:Y:S01]  /*0890*/  @!PT LDS RZ, [RZ] ;  /* 0x00000000fffff984 */ /* 0x000fe20000000800 */
[----:B------:R-:W-:Y:S01]  /*08a0*/  @!PT LDS RZ, [RZ] ;  /* 0x00000000fffff984 */ /* 0x000fe20000000800 */
[----:B------:R-:W-:Y:S01]  /*08b0*/  @!PT LDS RZ, [RZ] ;  /* 0x00000000fffff984 */ /* 0x000fe20000000800 */
[----:B------:R1:W-:Y:S04]  /*08c0*/  LDGSTS.E [R2], desc[UR14][R12.64], !P2 ;  /* 0x000000000c027fae */ /* 0x0003e8000d12184e */
[----:B------:R-:W0:Y:S01]  /*08d0*/  LDGDEPBAR ;  /* 0x00000000000079af */ /* 0x000e220000000000 */
[----:B-1----:R-:W-:Y:S01]  /*08e0*/  IMAD.MOV.U32 R12, RZ, RZ, R26 ;  /* 0x000000ffff0c7224 */ /* 0x002fe200078e001a */
[----:B------:R-:W-:Y:S01]  /*08f0*/  IADD3 R26, P0, R26, 0x20, RZ ;  /* 0x000000201a1a7810 */ /* 0x000fe20007f1e0ff */
[----:B------:R-:W-:-:S04]  /*0900*/  IMAD.MOV.U32 R13, RZ, RZ, R29 ;  /* 0x000000ffff0d7224 */ /* 0x000fc800078e001d */
[----:B------:R-:W-:Y:S01]  /*0910*/  IMAD.X R29, RZ, RZ, R29, P0 ;  /* 0x000000ffff1d7224 */ /* 0x000fe200000e061d */
[----:B------:R1:W-:Y:S04]  /*0920*/  LDGSTS.E.BYPASS.128 [R3+0x400], desc[UR14][R12.64], !P2 ;  /* 0x004000000c037fae */ /* 0x0003e8000d101c4e */
[----:B------:R-:W0:Y:S01]  /*0930*/  LDGDEPBAR ;  /* 0x00000000000079af */ /* 0x000e220000000000 */
[----:B------:R-:W-:-:S04]  /*0940*/  DEPBAR.LE SB0, 0x0 ;  /* 0x000080000000791a */ /* 0x000fc80000000000 */
[----:B------:R-:W-:Y:S06]  /*0950*/  BAR.SYNC.DEFER_BLOCKING 0x0 ;  /* 0x0000000000007b1d */ /* 0x000fec0000010000 */
[----:B-1----:R-:W-:Y:S05]  /*0960*/  @!P2 BRA `(.L_x_0) ;  /* 0xfffffffc0098a947 */ /* 0x002fea000383ffff */
[----:B------:R-:W-:Y:S01]  /*0970*/  IABS R2, UR13 ;  /* 0x0000000d00027c13 */ /* 0x000fe20008000000 */
[----:B------:R-:W-:Y:S01]  /*0980*/  UISETP.GE.AND UP2, UPT, UR13, URZ, UPT ;  /* 0x0000003f0d00728c */ /* 0x000fe2000bf46270 */
[----:B------:R-:W-:-:S04]  /*0990*/  DEPBAR.LE SB0, 0x0 ;  /* 0x000080000000791a */ /* 0x000fc80000000000 */
[----:B------:R-:W-:Y:S02]  /*09a0*/  R2UR UR10, R2 ;  /* 0x00000000020a72ca */ /* 0x000fe400000e0000 */
[----:B------:R-:W-:Y:S02]  /*09b0*/  LOP3.LUT R3, R24, 0x3, RZ, 0xc0, !PT ;  /* 0x0000000318037812 */ /* 0x000fe400078ec0ff */
[----:B------:R-:W-:Y:S02]  /*09c0*/  F2FP.BF16.F32.PACK_AB R13, R5, R4 ;  /* 0x00000004050d723e */ /* 0x000fe400000010ff */
[----:B------:R-:W-:Y:S01]  /*09d0*/  SHF.R.U32.HI R2, RZ, 0x2, R27 ;  /* 0x00000002ff027819 */ /* 0x000fe2000001161b */
[----:B------:R-:W-:Y:S01]  /*09e0*/  IMAD R5, R3, 0x8, R0 ;  /* 0x0000000803057824 */ /* 0x000fe200078e0200 */
[----:B------:R-:W-:Y:S02]  /*09f0*/  F2FP.BF16.F32.PACK_AB R7, R7, R6 ;  /* 0x000000060707723e */ /* 0x000fe400000010ff */
[----:B------:R-:W-:Y:S01]  /*0a00*/  F2FP.BF16.F32.PACK_AB R9, R9, R8 ;  /* 0x000000080909723e */ /* 0x000fe200000010ff */
[----:B------:R-:W-:Y:S01]  /*0a10*/  IMAD R2, R2, 0x48, R5 ;  /* 0x0000004802027824 */ /* 0x000fe200078e0205 */
[----:B------:R-:W-:Y:S01]  /*0a20*/  F2FP.BF16.F32.PACK_AB R11, R11, R10 ;  /* 0x0000000a0b0b723e */ /* 0x000fe200000010ff */
[----:B------:R-:W-:Y:S01]  /*0a30*/  UIMAD.WIDE.U32 UR4, UR9, UR10, URZ ;  /* 0x0000000a090472a5 */ /* 0x000fe2000f8e003f */
[----:B------:R-:W-:-:S02]  /*0a40*/  SHF.R.U32.HI R4, RZ, 0x3, R27 ;  /* 0x00000003ff047819 */ /* 0x000fc4000001161b */
[----:B------:R-:W-:Y:S01]  /*0a50*/  LEA R2, R2, UR8, 0x1 ;  /* 0x0000000802027c11 */ /* 0x000fe2000f8e08ff */
[----:B------:R-:W-:Y:S01]  /*0a60*/  UIMAD UR5, UR5, UR11, UR10 ;  /* 0x0000000b050572a4 */ /* 0x000fe2000f8e020a */
[----:B------:R-:W-:Y:S01]  /*0a70*/  BAR.SYNC.DEFER_BLOCKING 0x0 ;  /* 0x0000000000007b1d */ /* 0x000fe20000010000 */
[----:B------:R-:W-:Y:S01]  /*0a80*/  IMAD R3, R3, 0x4, R4 ;  /* 0x0000000403037824 */ /* 0x000fe200078e0204 */
[----:B------:R-:W-:Y:S01]  /*0a90*/  LOP3.LUT R0, R23, 0x38, RZ, 0xc0, !PT ;  /* 0x0000003817007812 */ /* 0x000fe200078ec0ff */
[----:B------:R-:W-:Y:S01]  /*0aa0*/  UISETP.GT.U32.AND UP1, UPT, UR16, UR5, UPT ;  /* 0x000000051000728c */ /* 0x000fe2000bf24070 */
[----:B------:R-:W-:-:S03]  /*0ab0*/  IMAD.U32 R4, RZ, RZ, UR12 ;  /* 0x0000000cff047e24 */ /* 0x000fc6000f8e00ff */
[----:B------:R-:W-:Y:S02]  /*0ac0*/  IMAD R0, R3, 0x48, R0 ;  /* 0x0000004803007824 */ /* 0x000fe400078e0200 */
[----:B------:R-:W-:-:S03]  /*0ad0*/  LOP3.LUT R23, R4, 0x38, R23, 0xf8, !PT ;  /* 0x0000003804177812 */ /* 0x000fc600078ef817 */
[----:B------:R-:W-:Y:S02]  /*0ae0*/  LEA R0, R0, UR8, 0x1 ;  /* 0x0000000800007c11 */ /* 0x000fe4000f8e08ff */
[----:B------:R-:W-:-:S04]  /*0af0*/  @!UP1 UIADD3 UR5, UR5, -UR16, URZ ;  /* 0x8000001005059290 */ /* 0x000fc8000fffe03f */
[----:B------:R-:W-:Y:S01]  /*0b00*/  UISETP.GT.U32.AND UP1, UPT, UR16, UR5, UPT ;  /* 0x000000051000728c */ /* 0x000fe2000bf24070 */
[----:B------:R1:W-:Y:S04]  /*0b10*/  STS [R2], R13 ;  /* 0x0000000d02007388 */ /* 0x0003e80000000800 */
[----:B------:R1:W-:Y:S06]  /*0b20*/  STS [R2+0x480], R7 ;  /* 0x0004800702007388 */ /* 0x0003ec0000000800 */
[----:B------:R-:W-:Y:S01]  /*0b30*/  @!UP1 UIADD3 UR5, UR5, -UR16, URZ ;  /* 0x8000001005059290 */ /* 0x000fe2000fffe03f */
[----:B------:R1:W-:Y:S03]  /*0b40*/  STS [R2+0x40], R9 ;  /* 0x0000400902007388 */ /* 0x0003e60000000800 */
[----:B------:R-:W-:Y:S01]  /*0b50*/  @!UP2 UIADD3 UR5, -UR5, URZ, URZ ;  /* 0x0000003f0505a290 */ /* 0x000fe2000fffe13f */
[----:B------:R1:W-:Y:S03]  /*0b60*/  STS [R2+0x4c0], R11 ;  /* 0x0004c00b02007388 */ /* 0x0003e60000000800 */
[----:B------:R-:W-:-:S04]  /*0b70*/  USEL UR5, UR7, UR5, !UP0 ;  /* 0x0000000507057287 */ /* 0x000fc8000c000000 */
[----:B------:R-:W-:-:S04]  /*0b80*/  ULEA UR5, UR6, UR5, 0x3 ;  /* 0x0000000506057291 */ /* 0x000fc8000f8e183f */
[----:B------:R-:W-:-:S06]  /*0b90*/  USHF.L.U32 UR5, UR5, 0x4, URZ ;  /* 0x0000000405057899 */ /* 0x000fcc000800063f */
[----:B------:R-:W-:Y:S01]  /*0ba0*/  LOP3.LUT R22, R22, UR5, RZ, 0xfc, !PT ;  /* 0x0000000516167c12 */ /* 0x000fe2000f8efcff */
[----:B------:R-:W-:Y:S03]  /*0bb0*/  BAR.SYNC.DEFER_BLOCKING 0x0 ;  /* 0x0000000000007b1d */ /* 0x000fe60000010000 */
[----:B------:R-:W-:-:S04]  /*0bc0*/  ISETP.GE.AND P0, PT, R22, 0x1, PT ;  /* 0x000000011600780c */ /* 0x000fc80003f06270 */
[----:B------:R-:W-:-:S13]  /*0bd0*/  ISETP.LT.AND P0, PT, R23, 0x4800, !P0 ;  /* 0x000048001700780c */ /* 0x000fda0004701270 */
[----:B-1----:R-:W-:Y:S05]  /*0be0*/  @!P0 EXIT ;  /* 0x000000000000894d */ /* 0x002fea0003800000 */
[----:B------:R-:W1:Y:S01]  /*0bf0*/  LDS.128 R4, [R0] ;  /* 0x0000000000047984 */ /* 0x000e620000000c00 */
[----:B------:R-:W2:Y:S02]  /*0c00*/  LDC.64 R2, c[0x0][0x220] ;  /* 0x00008800ff027b82 */ /* 0x000ea40000000a00 */
[----:B--2---:R-:W-:-:S05]  /*0c10*/  IMAD.WIDE R2, R23, 0x2, R2 ;  /* 0x0000000217027825 */ /* 0x004fca00078e0202 */
[----:B-1----:R-:W-:Y:S01]  /*0c20*/  STG.E.128 desc[UR14][R2.64], R4 ;  /* 0x0000000402007986 */ /* 0x002fe2000c101d0e */
[----:B------:R-:W-:Y:S05]  /*0c30*/  EXIT ;  /* 0x000000000000794d */ /* 0x000fea0003800000 */
.L_x_1:
[----:B------:R-:W-:-:S00]  /*0c40*/  BRA `(.L_x_1) ;  /* 0xfffffffc00fc7947 */ /* 0x000fc0000383ffff */
[----:B------:R-:W-:-:S00]  /*0c50*/  NOP ;  /* 0x0000000000007918 */ /* 0x000fc00000000000 */
        /* <DEDUP_REMOVED lines=10> */
.L_x_2:


//--------------------- .nv.shared.triton_mm      --------------------------
	.section	.nv.shared.triton_mm,"aw",@nobits
	.sectionflags	@""
	.align	16
	.zero		1024


//--------------------- .nv.constant0.triton_mm   --------------------------
	.section	.nv.constant0.triton_mm,"a",@progbits
	.sectionflags	@""
	.align	4
.nv.constant0.triton_mm:
	.zero		552
